//
// Generated by NVIDIA NVVM Compiler
//
// Compiler Build ID: CL-36424714
// Cuda compilation tools, release 13.0, V13.0.88
// Based on NVVM 20.0.0
//

.version 9.0
.target sm_100
.address_size 64

	// .globl	_Z8dot_prodPiS_S_
// _ZZ8dot_prodPiS_S_E4temp has been demoted

.visible .entry _Z8dot_prodPiS_S_(
	.param .u64 .ptr .align 1 _Z8dot_prodPiS_S__param_0,
	.param .u64 .ptr .align 1 _Z8dot_prodPiS_S__param_1,
	.param .u64 .ptr .align 1 _Z8dot_prodPiS_S__param_2
)
{
	.reg .pred 	%p<2>;
	.reg .b32 	%r<18>;
	.reg .b64 	%rd<10>;
	// demoted variable
	.shared .align 4 .b8 _ZZ8dot_prodPiS_S_E4temp[16];
	ld.param.u64 	%rd2, [_Z8dot_prodPiS_S__param_0];
	ld.param.u64 	%rd3, [_Z8dot_prodPiS_S__param_1];
	ld.param.u64 	%rd1, [_Z8dot_prodPiS_S__param_2];
	cvta.to.global.u64 	%rd4, %rd3;
	cvta.to.global.u64 	%rd5, %rd2;
	mov.u32 	%r1, %ctaid.x;
	mov.u32 	%r2, %ntid.x;
	mov.u32 	%r3, %tid.x;
	mad.lo.s32 	%r4, %r1, %r2, %r3;
	mul.wide.s32 	%rd6, %r4, 4;
	add.s64 	%rd7, %rd5, %rd6;
	ld.global.u32 	%r5, [%rd7];
	add.s64 	%rd8, %rd4, %rd6;
	ld.global.u32 	%r6, [%rd8];
	mul.lo.s32 	%r7, %r6, %r5;
	shl.b32 	%r8, %r4, 2;
	mov.u32 	%r9, _ZZ8dot_prodPiS_S_E4temp;
	add.s32 	%r10, %r9, %r8;
	st.shared.u32 	[%r10], %r7;
	bar.sync 	0;
	setp.ne.s32 	%p1, %r4, 0;
	@%p1 bra 	$L__BB0_2;
	cvta.to.global.u64 	%rd9, %rd1;
	ld.shared.u32 	%r11, [_ZZ8dot_prodPiS_S_E4temp];
	ld.shared.u32 	%r12, [_ZZ8dot_prodPiS_S_E4temp+4];
	add.s32 	%r13, %r12, %r11;
	ld.shared.u32 	%r14, [_ZZ8dot_prodPiS_S_E4temp+8];
	add.s32 	%r15, %r14, %r13;
	ld.shared.u32 	%r16, [_ZZ8dot_prodPiS_S_E4temp+12];
	add.s32 	%r17, %r16, %r15;
	st.global.u32 	[%rd9], %r17;
$L__BB0_2:
	ret;

}


// ===== COMPILED SASS (sm_100) =====

	.target	sm_100

	.elftype	@"ET_EXEC"


//--------------------- .note.nv.tkinfo           --------------------------
	.section	.note.nv.tkinfo,"",@"SHT_NOTE"
	.sectionflags	@"SHF_NOTE_NV_TKINFO"
	.tkinfo
        /*0018*/ 	.word	0x00000002
        /*0030*/ 	.string	""
        /*0030*/ 	.string	"ptxas"
        /*0030*/ 	.string	"Cuda compilation tools, release 13.0, V13.0.88"
        /*0030*/ 	.string	"Build cuda_13.0.r13.0/compiler.36424714_0"
        /*0030*/ 	.string	"-arch sm_100 -m 64 "



//--------------------- .note.nv.cuinfo           --------------------------
	.section	.note.nv.cuinfo,"",@"SHT_NOTE"
	.sectionflags	@"SHF_NOTE_NV_CUINFO"
        /*0018*/ 	.short	0x0002
        /*001a*/ 	.short	0x0064
        /*001c*/ 	.short	0x0082
	.zero		2


//--------------------- .nv.info                  --------------------------
	.section	.nv.info,"",@"SHT_CUDA_INFO"
	.align	4


	//----- nvinfo : EIATTR_REGCOUNT
	.align		4
        /*0000*/ 	.byte	0x04, 0x2f
        /*0002*/ 	.short	(.L_1 - .L_0)
	.align		4
.L_0:
        /*0004*/ 	.word	index@(_Z8dot_prodPiS_S_)
        /*0008*/ 	.word	0x0000000a


	//----- nvinfo : EIATTR_FRAME_SIZE
	.align		4
.L_1:
        /*000c*/ 	.byte	0x04, 0x11
        /*000e*/ 	.short	(.L_3 - .L_2)
	.align		4
.L_2:
        /*0010*/ 	.word	index@(_Z8dot_prodPiS_S_)
        /*0014*/ 	.word	0x00000000


	//----- nvinfo : EIATTR_MIN_STACK_SIZE
	.align		4
.L_3:
        /*0018*/ 	.byte	0x04, 0x12
        /*001a*/ 	.short	(.L_5 - .L_4)
	.align		4
.L_4:
        /*001c*/ 	.word	index@(_Z8dot_prodPiS_S_)
        /*0020*/ 	.word	0x00000000
.L_5:


//--------------------- .nv.compat                --------------------------
	.section	.nv.compat,"",@"SHT_CUDA_COMPAT_INFO"
	.align	4
        /*0000*/ 	.byte	0x02, 0x09, 0x00, 0x00, 0x02, 0x02, 0x01, 0x00, 0x02, 0x05, 0x05, 0x00, 0x03, 0x07, 0x01, 0x01
        /*0010*/ 	.byte	0x02, 0x03, 0x00, 0x00, 0x02, 0x06, 0x01, 0x00, 0x04, 0x0b, 0x08, 0x00, 0x09, 0x00, 0x00, 0x00
        /*0020*/ 	.byte	0x00, 0x00, 0x00, 0x00


//--------------------- .nv.info._Z8dot_prodPiS_S_ --------------------------
	.section	.nv.info._Z8dot_prodPiS_S_,"",@"SHT_CUDA_INFO"
	.sectionflags	@""
	.align	4


	//----- nvinfo : EIATTR_CUDA_API_VERSION
	.align		4
        /*0000*/ 	.byte	0x04, 0x37
        /*0002*/ 	.short	(.L_7 - .L_6)
.L_6:
        /*0004*/ 	.word	0x00000082


	//----- nvinfo : EIATTR_KPARAM_INFO
	.align		4
.L_7:
        /*0008*/ 	.byte	0x04, 0x17
        /*000a*/ 	.short	(.L_9 - .L_8)
.L_8:
        /*000c*/ 	.word	0x00000000
        /*0010*/ 	.short	0x0002
        /*0012*/ 	.short	0x0010
        /*0014*/ 	.byte	0x00, 0xf5, 0x21, 0x00


	//----- nvinfo : EIATTR_KPARAM_INFO
	.align		4
.L_9:
        /*0018*/ 	.byte	0x04, 0x17
        /*001a*/ 	.short	(.L_11 - .L_10)
.L_10:
        /*001c*/ 	.word	0x00000000
        /*0020*/ 	.short	0x0001
        /*0022*/ 	.short	0x0008
        /*0024*/ 	.byte	0x00, 0xf5, 0x21, 0x00


	//----- nvinfo : EIATTR_KPARAM_INFO
	.align		4
.L_11:
        /*0028*/ 	.byte	0x04, 0x17
        /*002a*/ 	.short	(.L_13 - .L_12)
.L_12:
        /*002c*/ 	.word	0x00000000
        /*0030*/ 	.short	0x0000
        /*0032*/ 	.short	0x0000
        /*0034*/ 	.byte	0x00, 0xf5, 0x21, 0x00


	//----- nvinfo : EIATTR_SPARSE_MMA_MASK
	.align		4
.L_13:
        /*0038*/ 	.byte	0x03, 0x50
        /*003a*/ 	.short	0x0000


	//----- nvinfo : EIATTR_MAXREG_COUNT
	.align		4
        /*003c*/ 	.byte	0x03, 0x1b
        /*003e*/ 	.short	0x00ff


	//----- nvinfo : EIATTR_NUM_BARRIERS
	.align		4
        /*0040*/ 	.byte	0x02, 0x4c
        /*0042*/ 	.byte	0x01
	.zero		1


	//----- nvinfo : EIATTR_MERCURY_ISA_VERSION
	.align		4
        /*0044*/ 	.byte	0x03, 0x5f
        /*0046*/ 	.short	0x0101


	//----- nvinfo : EIATTR_VRC_CTA_INIT_COUNT
	.align		4
        /*0048*/ 	.byte	0x02, 0x4a
	.zero		1
	.zero		1


	//----- nvinfo : EIATTR_EXIT_INSTR_OFFSETS
	.align		4
        /*004c*/ 	.byte	0x04, 0x1c
        /*004e*/ 	.short	(.L_15 - .L_14)


	//   ....[0]....
.L_14:
        /*0050*/ 	.word	0x00000140


	//   ....[1]....
        /*0054*/ 	.word	0x000001a0


	//----- nvinfo : EIATTR_CBANK_PARAM_SIZE
	.align		4
.L_15:
        /*0058*/ 	.byte	0x03, 0x19
        /*005a*/ 	.short	0x0018


	//----- nvinfo : EIATTR_PARAM_CBANK
	.align		4
        /*005c*/ 	.byte	0x04, 0x0a
        /*005e*/ 	.short	(.L_17 - .L_16)
	.align		4
.L_16:
        /*0060*/ 	.word	index@(.nv.constant0._Z8dot_prodPiS_S_)
        /*0064*/ 	.short	0x0380
        /*0066*/ 	.short	0x0018


	//----- nvinfo : EIATTR_SW_WAR
	.align		4
.L_17:
        /*0068*/ 	.byte	0x04, 0x36
        /*006a*/ 	.short	(.L_19 - .L_18)
.L_18:
        /*006c*/ 	.word	0x00000008
.L_19:


//--------------------- .nv.callgraph             --------------------------
	.section	.nv.callgraph,"",@"SHT_CUDA_CALLGRAPH"
	.align	4
	.sectionentsize	8
	.align		4
        /*0000*/ 	.word	0x00000000
	.align		4
        /*0004*/ 	.word	0xffffffff
	.align		4
        /*0008*/ 	.word	0x00000000
	.align		4
        /*000c*/ 	.word	0xfffffffe
	.align		4
        /*0010*/ 	.word	0x00000000
	.align		4
        /*0014*/ 	.word	0xfffffffd
	.align		4
        /*0018*/ 	.word	0x00000000
	.align		4
        /*001c*/ 	.word	0xfffffffc


//--------------------- .text._Z8dot_prodPiS_S_   --------------------------
	.section	.text._Z8dot_prodPiS_S_,"ax",@progbits
	.align	128
        .global         _Z8dot_prodPiS_S_
        .type           _Z8dot_prodPiS_S_,@function
        .size           _Z8dot_prodPiS_S_,(.L_x_1 - _Z8dot_prodPiS_S_)
        .other          _Z8dot_prodPiS_S_,@"STO_CUDA_ENTRY STV_DEFAULT"
_Z8dot_prodPiS_S_:
.text._Z8dot_prodPiS_S_:
[----:B------:R-:W-:Y:S01]  /*0000*/  LDC R1, c[0x0][0x37c] ;  /* 0x0000df00ff017b82 */ /* 0x000fe20000000800 */
[----:B------:R-:W0:Y:S07]  /*0010*/  S2R R0, SR_TID.X ;  /* 0x0000000000007919 */ /* 0x000e2e0000002100 */
[----:B------:R-:W0:Y:S01]  /*0020*/  S2UR UR4, SR_CTAID.X ;  /* 0x00000000000479c3 */ /* 0x000e220000002500 */
[----:B------:R-:W1:Y:S07]  /*0030*/  LDCU.64 UR6, c[0x0][0x358] ;  /* 0x00006b00ff0677ac */ /* 0x000e6e0008000a00 */
[----:B------:R-:W0:Y:S08]  /*0040*/  LDC R7, c[0x0][0x360] ;  /* 0x0000d800ff077b82 */ /* 0x000e300000000800 */
[----:B------:R-:W2:Y:S08]  /*0050*/  LDC.64 R2, c[0x0][0x380] ;  /* 0x0000e000ff027b82 */ /* 0x000eb00000000a00 */
[----:B------:R-:W3:Y:S01]  /*0060*/  LDC.64 R4, c[0x0][0x388] ;  /* 0x0000e200ff047b82 */ /* 0x000ee20000000a00 */
[----:B0-----:R-:W-:-:S04]  /*0070*/  IMAD R7, R7, UR4, R0 ;  /* 0x0000000407077c24 */ /* 0x001fc8000f8e0200 */
[----:B--2---:R-:W-:-:S06]  /*0080*/  IMAD.WIDE R2, R7, 0x4, R2 ;  /* 0x0000000407027825 */ /* 0x004fcc00078e0202 */
[----:B-1----:R-:W2:Y:S01]  /*0090*/  LDG.E R2, desc[UR6][R2.64] ;  /* 0x0000000602027981 */ /* 0x002ea2000c1e1900 */
[----:B---3--:R-:W-:-:S06]  /*00a0*/  IMAD.WIDE R4, R7, 0x4, R4 ;  /* 0x0000000407047825 */ /* 0x008fcc00078e0204 */
[----:B------:R-:W2:Y:S01]  /*00b0*/  LDG.E R5, desc[UR6][R4.64] ;  /* 0x0000000604057981 */ /* 0x000ea2000c1e1900 */
[----:B------:R-:W0:Y:S01]  /*00c0*/  S2UR UR5, SR_CgaCtaId ;  /* 0x00000000000579c3 */ /* 0x000e220000008800 */
[----:B------:R-:W-:Y:S01]  /*00d0*/  UMOV UR4, 0x400 ;  /* 0x0000040000047882 */ /* 0x000fe20000000000 */
[----:B------:R-:W-:Y:S01]  /*00e0*/  ISETP.NE.AND P0, PT, R7, RZ, PT ;  /* 0x000000ff0700720c */ /* 0x000fe20003f05270 */
[----:B0-----:R-:W-:-:S06]  /*00f0*/  ULEA UR4, UR5, UR4, 0x18 ;  /* 0x0000000405047291 */ /* 0x001fcc000f8ec0ff */
[----:B------:R-:W-:Y:S01]  /*0100*/  LEA R7, R7, UR4, 0x2 ;  /* 0x0000000407077c11 */ /* 0x000fe2000f8e10ff */
[----:B--2---:R-:W-:-:S05]  /*0110*/  IMAD R0, R2, R5, RZ ;  /* 0x0000000502007224 */ /* 0x004fca00078e02ff */
[----:B------:R0:W-:Y:S01]  /*0120*/  STS [R7], R0 ;  /* 0x0000000007007388 */ /* 0x0001e20000000800 */
[----:B------:R-:W-:Y:S06]  /*0130*/  BAR.SYNC.DEFER_BLOCKING 0x0 ;  /* 0x0000000000007b1d */ /* 0x000fec0000010000 */
[----:B------:R-:W-:Y:S05]  /*0140*/  @P0 EXIT ;  /* 0x000000000000094d */ /* 0x000fea0003800000 */
[----:B0-----:R-:W0:Y:S01]  /*0150*/  LDS.128 R4, [UR4] ;  /* 0x00000004ff047984 */ /* 0x001e220008000c00 */
[----:B------:R-:W1:Y:S01]  /*0160*/  LDC.64 R2, c[0x0][0x390] ;  /* 0x0000e400ff027b82 */ /* 0x000e620000000a00 */
[----:B0-----:R-:W-:-:S04]  /*0170*/  IADD3 R4, PT, PT, R6, R5, R4 ;  /* 0x0000000506047210 */ /* 0x001fc80007ffe004 */
[----:B------:R-:W-:-:S05]  /*0180*/  IADD3 R7, PT, PT, R4, R7, RZ ;  /* 0x0000000704077210 */ /* 0x000fca0007ffe0ff */
[----:B-1----:R-:W-:Y:S01]  /*0190*/  STG.E desc[UR6][R2.64], R7 ;  /* 0x0000000702007986 */ /* 0x002fe2000c101906 */
[----:B------:R-:W-:Y:S05]  /*01a0*/  EXIT ;  /* 0x000000000000794d */ /* 0x000fea0003800000 */
.L_x_0:
[----:B------:R-:W-:-:S00]  /*01b0*/  BRA `(.L_x_0) ;  /* 0xfffffffc00fc7947 */ /* 0x000fc0000383ffff */
[----:B------:R-:W-:-:S00]  /*01c0*/  NOP ;  /* 0x0000000000007918 */ /* 0x000fc00000000000 */
        /* <DEDUP_REMOVED lines=11> */
.L_x_1:


//--------------------- .nv.shared._Z8dot_prodPiS_S_ --------------------------
	.section	.nv.shared._Z8dot_prodPiS_S_,"aw",@nobits
	.sectionflags	@""
	.align	4
.nv.shared._Z8dot_prodPiS_S_:
	.zero		1040


//--------------------- .nv.shared.reserved.0     --------------------------
	.section	.nv.shared.reserved.0,"aw",@nobits
	.weak		__nv_reservedSMEM_offset_0_alias
	.size		__nv_reservedSMEM_offset_0_alias, 0, 64
	.other		__nv_reservedSMEM_offset_0_alias,@"STO_CUDA_RESERVED_SHARED STV_DEFAULT"
__nv_reservedSMEM_offset_0_alias:
	.zero		0
	.zero		64


//--------------------- .nv.constant0._Z8dot_prodPiS_S_ --------------------------
	.section	.nv.constant0._Z8dot_prodPiS_S_,"a",@progbits
	.sectionflags	@""
	.align	4
.nv.constant0._Z8dot_prodPiS_S_:
	.zero		920


//--------------------- SYMBOLS --------------------------

	.type		.nv.reservedSmem.offset0,@object
	.size		.nv.reservedSmem.offset0,0x4
	.type		.nv.reservedSmem.cap,@object
	.size		.nv.reservedSmem.cap,0x4
